//
// Generated by NVIDIA NVVM Compiler
//
// Compiler Build ID: CL-36424714
// Cuda compilation tools, release 13.0, V13.0.88
// Based on NVVM 20.0.0
//

.version 9.0
.target sm_100
.address_size 64

	// .globl	_ZN6device11doVectorAddIiEEvPKT_S3_PS1_m
.extern .func  (.param .b32 func_retval0) vprintf
(
	.param .b64 vprintf_param_0,
	.param .b64 vprintf_param_1
)
;
.global .align 1 .b8 $str[65] = {80, 82, 73, 78, 84, 70, 58, 32, 72, 101, 108, 108, 111, 32, 84, 104, 101, 107, 111, 44, 32, 102, 114, 111, 109, 32, 98, 108, 111, 99, 107, 58, 32, 37, 117, 44, 32, 116, 104, 114, 101, 97, 100, 58, 32, 37, 117, 32, 119, 105, 116, 104, 32, 105, 110, 100, 101, 120, 64, 37, 108, 108, 117, 10};

.visible .entry _ZN6device11doVectorAddIiEEvPKT_S3_PS1_m(
	.param .u64 .ptr .align 1 _ZN6device11doVectorAddIiEEvPKT_S3_PS1_m_param_0,
	.param .u64 .ptr .align 1 _ZN6device11doVectorAddIiEEvPKT_S3_PS1_m_param_1,
	.param .u64 .ptr .align 1 _ZN6device11doVectorAddIiEEvPKT_S3_PS1_m_param_2,
	.param .u64 _ZN6device11doVectorAddIiEEvPKT_S3_PS1_m_param_3
)
{
	.local .align 16 .b8 	__local_depot0[16];
	.reg .b64 	%SP;
	.reg .b64 	%SPL;
	.reg .pred 	%p<2>;
	.reg .b32 	%r<10>;
	.reg .b64 	%rd<17>;

	mov.u64 	%SPL, __local_depot0;
	cvta.local.u64 	%SP, %SPL;
	ld.param.u64 	%rd2, [_ZN6device11doVectorAddIiEEvPKT_S3_PS1_m_param_0];
	ld.param.u64 	%rd3, [_ZN6device11doVectorAddIiEEvPKT_S3_PS1_m_param_1];
	ld.param.u64 	%rd4, [_ZN6device11doVectorAddIiEEvPKT_S3_PS1_m_param_2];
	ld.param.u64 	%rd5, [_ZN6device11doVectorAddIiEEvPKT_S3_PS1_m_param_3];
	add.u64 	%rd6, %SP, 0;
	add.u64 	%rd7, %SPL, 0;
	mov.u32 	%r1, %tid.x;
	mov.u32 	%r2, %ctaid.x;
	mov.u32 	%r3, %ntid.x;
	mad.lo.s32 	%r4, %r2, %r3, %r1;
	cvt.u64.u32 	%rd1, %r4;
	st.local.v2.u32 	[%rd7], {%r2, %r1};
	st.local.u64 	[%rd7+8], %rd1;
	mov.u64 	%rd8, $str;
	cvta.global.u64 	%rd9, %rd8;
	{ // callseq 0, 0
	.param .b64 param0;
	st.param.b64 	[param0], %rd9;
	.param .b64 param1;
	st.param.b64 	[param1], %rd6;
	.param .b32 retval0;
	call.uni (retval0), 
	vprintf, 
	(
	param0, 
	param1
	);
	ld.param.b32 	%r5, [retval0];
	} // callseq 0
	setp.le.u64 	%p1, %rd5, %rd1;
	@%p1 bra 	$L__BB0_2;
	cvta.to.global.u64 	%rd10, %rd2;
	cvta.to.global.u64 	%rd11, %rd3;
	cvta.to.global.u64 	%rd12, %rd4;
	shl.b64 	%rd13, %rd1, 2;
	add.s64 	%rd14, %rd10, %rd13;
	ld.global.u32 	%r7, [%rd14];
	add.s64 	%rd15, %rd11, %rd13;
	ld.global.u32 	%r8, [%rd15];
	add.s32 	%r9, %r8, %r7;
	add.s64 	%rd16, %rd12, %rd13;
	st.global.u32 	[%rd16], %r9;
$L__BB0_2:
	ret;

}


// ===== COMPILED SASS (sm_100) =====

	.target	sm_100

	.elftype	@"ET_EXEC"


//--------------------- .note.nv.tkinfo           --------------------------
	.section	.note.nv.tkinfo,"",@"SHT_NOTE"
	.sectionflags	@"SHF_NOTE_NV_TKINFO"
	.tkinfo
        /*0018*/ 	.word	0x00000002
        /*0030*/ 	.string	""
        /*0030*/ 	.string	"ptxas"
        /*0030*/ 	.string	"Cuda compilation tools, release 13.0, V13.0.88"
        /*0030*/ 	.string	"Build cuda_13.0.r13.0/compiler.36424714_0"
        /*0030*/ 	.string	"-arch sm_100 -m 64 "



//--------------------- .note.nv.cuinfo           --------------------------
	.section	.note.nv.cuinfo,"",@"SHT_NOTE"
	.sectionflags	@"SHF_NOTE_NV_CUINFO"
        /*0018*/ 	.short	0x0002
        /*001a*/ 	.short	0x0064
        /*001c*/ 	.short	0x0082
	.zero		2


//--------------------- .nv.info                  --------------------------
	.section	.nv.info,"",@"SHT_CUDA_INFO"
	.align	4


	//----- nvinfo : EIATTR_REGCOUNT
	.align		4
        /*0000*/ 	.byte	0x04, 0x2f
        /*0002*/ 	.short	(.L_2 - .L_1)
	.align		4
.L_1:
        /*0004*/ 	.word	index@(_ZN6device11doVectorAddIiEEvPKT_S3_PS1_m)
        /*0008*/ 	.word	0x00000018


	//----- nvinfo : EIATTR_FRAME_SIZE
	.align		4
.L_2:
        /*000c*/ 	.byte	0x04, 0x11
        /*000e*/ 	.short	(.L_4 - .L_3)
	.align		4
.L_3:
        /*0010*/ 	.word	index@(_ZN6device11doVectorAddIiEEvPKT_S3_PS1_m)
        /*0014*/ 	.word	0x00000010


	//----- nvinfo : EIATTR_MIN_STACK_SIZE
	.align		4
.L_4:
        /*0018*/ 	.byte	0x04, 0x12
        /*001a*/ 	.short	(.L_6 - .L_5)
	.align		4
.L_5:
        /*001c*/ 	.word	index@(_ZN6device11doVectorAddIiEEvPKT_S3_PS1_m)
        /*0020*/ 	.word	0x00000010
.L_6:


//--------------------- .nv.compat                --------------------------
	.section	.nv.compat,"",@"SHT_CUDA_COMPAT_INFO"
	.align	4
        /*0000*/ 	.byte	0x02, 0x09, 0x00, 0x00, 0x02, 0x02, 0x01, 0x00, 0x02, 0x05, 0x05, 0x00, 0x03, 0x07, 0x01, 0x01
        /*0010*/ 	.byte	0x02, 0x03, 0x00, 0x00, 0x02, 0x06, 0x01, 0x00, 0x04, 0x0b, 0x08, 0x00, 0x09, 0x00, 0x00, 0x00
        /*0020*/ 	.byte	0x00, 0x00, 0x00, 0x00


//--------------------- .nv.info._ZN6device11doVectorAddIiEEvPKT_S3_PS1_m --------------------------
	.section	.nv.info._ZN6device11doVectorAddIiEEvPKT_S3_PS1_m,"",@"SHT_CUDA_INFO"
	.sectionflags	@""
	.align	4


	//----- nvinfo : EIATTR_CUDA_API_VERSION
	.align		4
        /*0000*/ 	.byte	0x04, 0x37
        /*0002*/ 	.short	(.L_8 - .L_7)
.L_7:
        /*0004*/ 	.word	0x00000082


	//----- nvinfo : EIATTR_KPARAM_INFO
	.align		4
.L_8:
        /*0008*/ 	.byte	0x04, 0x17
        /*000a*/ 	.short	(.L_10 - .L_9)
.L_9:
        /*000c*/ 	.word	0x00000000
        /*0010*/ 	.short	0x0003
        /*0012*/ 	.short	0x0018
        /*0014*/ 	.byte	0x00, 0xf0, 0x21, 0x00


	//----- nvinfo : EIATTR_KPARAM_INFO
	.align		4
.L_10:
        /*0018*/ 	.byte	0x04, 0x17
        /*001a*/ 	.short	(.L_12 - .L_11)
.L_11:
        /*001c*/ 	.word	0x00000000
        /*0020*/ 	.short	0x0002
        /*0022*/ 	.short	0x0010
        /*0024*/ 	.byte	0x00, 0xf5, 0x21, 0x00


	//----- nvinfo : EIATTR_KPARAM_INFO
	.align		4
.L_12:
        /*0028*/ 	.byte	0x04, 0x17
        /*002a*/ 	.short	(.L_14 - .L_13)
.L_13:
        /*002c*/ 	.word	0x00000000
        /*0030*/ 	.short	0x0001
        /*0032*/ 	.short	0x0008
        /*0034*/ 	.byte	0x00, 0xf5, 0x21, 0x00


	//----- nvinfo : EIATTR_KPARAM_INFO
	.align		4
.L_14:
        /*0038*/ 	.byte	0x04, 0x17
        /*003a*/ 	.short	(.L_16 - .L_15)
.L_15:
        /*003c*/ 	.word	0x00000000
        /*0040*/ 	.short	0x0000
        /*0042*/ 	.short	0x0000
        /*0044*/ 	.byte	0x00, 0xf5, 0x21, 0x00


	//----- nvinfo : EIATTR_SPARSE_MMA_MASK
	.align		4
.L_16:
        /*0048*/ 	.byte	0x03, 0x50
        /*004a*/ 	.short	0x0000


	//----- nvinfo : EIATTR_MAXREG_COUNT
	.align		4
        /*004c*/ 	.byte	0x03, 0x1b
        /*004e*/ 	.short	0x00ff


	//----- nvinfo : EIATTR_EXTERNS
	.align		4
        /*0050*/ 	.byte	0x04, 0x0f
        /*0052*/ 	.short	(.L_18 - .L_17)


	//   ....[0]....
	.align		4
.L_17:
        /*0054*/ 	.word	index@(vprintf)


	//----- nvinfo : EIATTR_MERCURY_ISA_VERSION
	.align		4
.L_18:
        /*0058*/ 	.byte	0x03, 0x5f
        /*005a*/ 	.short	0x0101


	//----- nvinfo : EIATTR_VRC_CTA_INIT_COUNT
	.align		4
        /*005c*/ 	.byte	0x02, 0x4a
	.zero		1
	.zero		1


	//----- nvinfo : EIATTR_SYSCALL_OFFSETS
	.align		4
        /*0060*/ 	.byte	0x04, 0x46
        /*0062*/ 	.short	(.L_20 - .L_19)


	//   ....[0]....
.L_19:
        /*0064*/ 	.word	0x00000130


	//----- nvinfo : EIATTR_EXIT_INSTR_OFFSETS
	.align		4
.L_20:
        /*0068*/ 	.byte	0x04, 0x1c
        /*006a*/ 	.short	(.L_22 - .L_21)


	//   ....[0]....
.L_21:
        /*006c*/ 	.word	0x00000170


	//   ....[1]....
        /*0070*/ 	.word	0x00000270


	//----- nvinfo : EIATTR_CRS_STACK_SIZE
	.align		4
.L_22:
        /*0074*/ 	.byte	0x04, 0x1e
        /*0076*/ 	.short	(.L_24 - .L_23)
.L_23:
        /*0078*/ 	.word	0x00000000


	//----- nvinfo : EIATTR_CBANK_PARAM_SIZE
	.align		4
.L_24:
        /*007c*/ 	.byte	0x03, 0x19
        /*007e*/ 	.short	0x0020


	//----- nvinfo : EIATTR_PARAM_CBANK
	.align		4
        /*0080*/ 	.byte	0x04, 0x0a
        /*0082*/ 	.short	(.L_26 - .L_25)
	.align		4
.L_25:
        /*0084*/ 	.word	index@(.nv.constant0._ZN6device11doVectorAddIiEEvPKT_S3_PS1_m)
        /*0088*/ 	.short	0x0380
        /*008a*/ 	.short	0x0020


	//----- nvinfo : EIATTR_SW_WAR
	.align		4
.L_26:
        /*008c*/ 	.byte	0x04, 0x36
        /*008e*/ 	.short	(.L_28 - .L_27)
.L_27:
        /*0090*/ 	.word	0x00000008
.L_28:


//--------------------- .nv.callgraph             --------------------------
	.section	.nv.callgraph,"",@"SHT_CUDA_CALLGRAPH"
	.align	4
	.sectionentsize	8
	.align		4
        /*0000*/ 	.word	0x00000000
	.align		4
        /*0004*/ 	.word	0xffffffff
	.align		4
        /*0008*/ 	.word	index@(_ZN6device11doVectorAddIiEEvPKT_S3_PS1_m)
	.align		4
        /*000c*/ 	.word	index@(vprintf)
	.align		4
        /*0010*/ 	.word	0x00000000
	.align		4
        /*0014*/ 	.word	0xfffffffe
	.align		4
        /*0018*/ 	.word	0x00000000
	.align		4
        /*001c*/ 	.word	0xfffffffd
	.align		4
        /*0020*/ 	.word	0x00000000
	.align		4
        /*0024*/ 	.word	0xfffffffc


//--------------------- .nv.constant4             --------------------------
	.section	.nv.constant4,"a",@progbits
	.align	8
	.align		8
.nv.constant4:
        /*0000*/ 	.dword	vprintf
	.align		8
        /*0008*/ 	.dword	$str


//--------------------- .text._ZN6device11doVectorAddIiEEvPKT_S3_PS1_m --------------------------
	.section	.text._ZN6device11doVectorAddIiEEvPKT_S3_PS1_m,"ax",@progbits
	.align	128
        .global         _ZN6device11doVectorAddIiEEvPKT_S3_PS1_m
        .type           _ZN6device11doVectorAddIiEEvPKT_S3_PS1_m,@function
        .size           _ZN6device11doVectorAddIiEEvPKT_S3_PS1_m,(.L_x_2 - _ZN6device11doVectorAddIiEEvPKT_S3_PS1_m)
        .other          _ZN6device11doVectorAddIiEEvPKT_S3_PS1_m,@"STO_CUDA_ENTRY STV_DEFAULT"
_ZN6device11doVectorAddIiEEvPKT_S3_PS1_m:
.text._ZN6device11doVectorAddIiEEvPKT_S3_PS1_m:
[----:B------:R-:W0:Y:S01]  /*0000*/  LDC R1, c[0x0][0x37c] ;  /* 0x0000df00ff017b82 */ /* 0x000e220000000800 */
[----:B------:R-:W1:Y:S01]  /*0010*/  S2R R9, SR_TID.X ;  /* 0x0000000000097919 */ /* 0x000e620000002100 */
[----:B------:R-:W2:Y:S01]  /*0020*/  LDCU UR5, c[0x0][0x2fc] ;  /* 0x00005f80ff0577ac */ /* 0x000ea20008000800 */
[----:B0-----:R-:W-:Y:S01]  /*0030*/  VIADD R1, R1, 0xfffffff0 ;  /* 0xfffffff001017836 */ /* 0x001fe20000000000 */
[----:B------:R-:W-:Y:S01]  /*0040*/  MOV R0, 0x0 ;  /* 0x0000000000007802 */ /* 0x000fe20000000f00 */
[----:B------:R-:W1:Y:S01]  /*0050*/  S2R R8, SR_CTAID.X ;  /* 0x0000000000087919 */ /* 0x000e620000002500 */
[----:B------:R-:W1:Y:S01]  /*0060*/  LDCU UR6, c[0x0][0x360] ;  /* 0x00006c00ff0677ac */ /* 0x000e620008000800 */
[----:B------:R-:W-:Y:S01]  /*0070*/  IMAD.MOV.U32 R17, RZ, RZ, RZ ;  /* 0x000000ffff117224 */ /* 0x000fe200078e00ff */
[----:B------:R0:W3:Y:S01]  /*0080*/  LDC.64 R2, c[0x4][R0] ;  /* 0x0100000000027b82 */ /* 0x0000e20000000a00 */
[----:B------:R-:W4:Y:S02]  /*0090*/  LDCU UR4, c[0x0][0x2f8] ;  /* 0x00005f00ff0477ac */ /* 0x000f240008000800 */
[----:B----4-:R-:W-:-:S05]  /*00a0*/  IADD3 R6, P0, PT, R1, UR4, RZ ;  /* 0x0000000401067c10 */ /* 0x010fca000ff1e0ff */
[----:B--2---:R-:W-:Y:S02]  /*00b0*/  IMAD.X R7, RZ, RZ, UR5, P0 ;  /* 0x00000005ff077e24 */ /* 0x004fe400080e06ff */
[----:B-1----:R-:W-:Y:S01]  /*00c0*/  IMAD R16, R8, UR6, R9 ;  /* 0x0000000608107c24 */ /* 0x002fe2000f8e0209 */
[----:B------:R0:W-:Y:S01]  /*00d0*/  STL.64 [R1], R8 ;  /* 0x0000000801007387 */ /* 0x0001e20000100a00 */
[----:B------:R-:W1:Y:S03]  /*00e0*/  LDCU.64 UR6, c[0x4][0x8] ;  /* 0x01000100ff0677ac */ /* 0x000e660008000a00 */
[----:B------:R0:W-:Y:S01]  /*00f0*/  STL.64 [R1+0x8], R16 ;  /* 0x0000081001007387 */ /* 0x0001e20000100a00 */
[----:B-1----:R-:W-:Y:S02]  /*0100*/  IMAD.U32 R4, RZ, RZ, UR6 ;  /* 0x00000006ff047e24 */ /* 0x002fe4000f8e00ff */
[----:B0--3--:R-:W-:-:S07]  /*0110*/  IMAD.U32 R5, RZ, RZ, UR7 ;  /* 0x00000007ff057e24 */ /* 0x009fce000f8e00ff */
[----:B------:R-:W-:-:S07]  /*0120*/  LEPC R20, `(.L_x_0) ;  /* 0x000000001014794e */ /* 0x000fce0000000000 */
[----:B------:R-:W-:Y:S05]  /*0130*/  CALL.ABS.NOINC R2 ;  /* 0x0000000002007343 */ /* 0x000fea0003c00000 */
.L_x_0:
[----:B------:R-:W0:Y:S02]  /*0140*/  LDCU.64 UR4, c[0x0][0x398] ;  /* 0x00007300ff0477ac */ /* 0x000e240008000a00 */
[----:B0-----:R-:W-:-:S04]  /*0150*/  ISETP.GE.U32.AND P0, PT, R16, UR4, PT ;  /* 0x0000000410007c0c */ /* 0x001fc8000bf06070 */
[----:B------:R-:W-:-:S13]  /*0160*/  ISETP.GE.U32.AND.EX P0, PT, RZ, UR5, PT, P0 ;  /* 0x00000005ff007c0c */ /* 0x000fda000bf06100 */
[----:B------:R-:W-:Y:S05]  /*0170*/  @P0 EXIT ;  /* 0x000000000000094d */ /* 0x000fea0003800000 */
[----:B------:R-:W0:Y:S01]  /*0180*/  LDCU.128 UR8, c[0x0][0x380] ;  /* 0x00007000ff0877ac */ /* 0x000e220008000c00 */
[----:B------:R-:W-:Y:S01]  /*0190*/  IMAD.SHL.U32 R6, R16, 0x4, RZ ;  /* 0x0000000410067824 */ /* 0x000fe200078e00ff */
[----:B------:R-:W-:Y:S01]  /*01a0*/  SHF.R.U32.HI R16, RZ, 0x1e, R16 ;  /* 0x0000001eff107819 */ /* 0x000fe20000011610 */
[----:B------:R-:W1:Y:S01]  /*01b0*/  LDCU.64 UR4, c[0x0][0x358] ;  /* 0x00006b00ff0477ac */ /* 0x000e620008000a00 */
[----:B------:R-:W2:Y:S02]  /*01c0*/  LDCU.64 UR6, c[0x0][0x390] ;  /* 0x00007200ff0677ac */ /* 0x000ea40008000a00 */
[C---:B0-----:R-:W-:Y:S02]  /*01d0*/  IADD3 R4, P1, PT, R6.reuse, UR10, RZ ;  /* 0x0000000a06047c10 */ /* 0x041fe4000ff3e0ff */
[----:B------:R-:W-:Y:S02]  /*01e0*/  IADD3 R2, P0, PT, R6, UR8, RZ ;  /* 0x0000000806027c10 */ /* 0x000fe4000ff1e0ff */
[----:B------:R-:W-:-:S02]  /*01f0*/  IADD3.X R5, PT, PT, R16, UR11, RZ, P1, !PT ;  /* 0x0000000b10057c10 */ /* 0x000fc40008ffe4ff */
[----:B------:R-:W-:-:S04]  /*0200*/  IADD3.X R3, PT, PT, R16, UR9, RZ, P0, !PT ;  /* 0x0000000910037c10 */ /* 0x000fc800087fe4ff */
[----:B-1----:R-:W3:Y:S04]  /*0210*/  LDG.E R5, desc[UR4][R4.64] ;  /* 0x0000000404057981 */ /* 0x002ee8000c1e1900 */
[----:B------:R-:W3:Y:S01]  /*0220*/  LDG.E R2, desc[UR4][R2.64] ;  /* 0x0000000402027981 */ /* 0x000ee2000c1e1900 */
[----:B--2---:R-:W-:-:S04]  /*0230*/  IADD3 R6, P0, PT, R6, UR6, RZ ;  /* 0x0000000606067c10 */ /* 0x004fc8000ff1e0ff */
[----:B------:R-:W-:Y:S01]  /*0240*/  IADD3.X R7, PT, PT, R16, UR7, RZ, P0, !PT ;  /* 0x0000000710077c10 */ /* 0x000fe200087fe4ff */
[----:B---3--:R-:W-:-:S05]  /*0250*/  IMAD.IADD R9, R2, 0x1, R5 ;  /* 0x0000000102097824 */ /* 0x008fca00078e0205 */
[----:B------:R-:W-:Y:S01]  /*0260*/  STG.E desc[UR4][R6.64], R9 ;  /* 0x0000000906007986 */ /* 0x000fe2000c101904 */
[----:B------:R-:W-:Y:S05]  /*0270*/  EXIT ;  /* 0x000000000000794d */ /* 0x000fea0003800000 */
.L_x_1:
[----:B------:R-:W-:-:S00]  /*0280*/  BRA `(.L_x_1) ;  /* 0xfffffffc00fc7947 */ /* 0x000fc0000383ffff */
[----:B------:R-:W-:-:S00]  /*0290*/  NOP ;  /* 0x0000000000007918 */ /* 0x000fc00000000000 */
        /* <DEDUP_REMOVED lines=14> */
.L_x_2:


//--------------------- .nv.global.init           --------------------------
	.section	.nv.global.init,"aw",@progbits
.nv.global.init:
	.type		$str,@object
	.size		$str,(.L_0 - $str)
$str:
        /*0000*/ 	.byte	0x50, 0x52, 0x49, 0x4e, 0x54, 0x46, 0x3a, 0x20, 0x48, 0x65, 0x6c, 0x6c, 0x6f, 0x20, 0x54, 0x68
        /*0010*/ 	.byte	0x65, 0x6b, 0x6f, 0x2c, 0x20, 0x66, 0x72, 0x6f, 0x6d, 0x20, 0x62, 0x6c, 0x6f, 0x63, 0x6b, 0x3a
        /*0020*/ 	.byte	0x20, 0x25, 0x75, 0x2c, 0x20, 0x74, 0x68, 0x72, 0x65, 0x61, 0x64, 0x3a, 0x20, 0x25, 0x75, 0x20
        /*0030*/ 	.byte	0x77, 0x69, 0x74, 0x68, 0x20, 0x69, 0x6e, 0x64, 0x65, 0x78, 0x40, 0x25, 0x6c, 0x6c, 0x75, 0x0a
        /*0040*/ 	.byte	0x00
.L_0:


//--------------------- .nv.shared.reserved.0     --------------------------
	.section	.nv.shared.reserved.0,"aw",@nobits
	.weak		__nv_reservedSMEM_offset_0_alias
	.size		__nv_reservedSMEM_offset_0_alias, 0, 64
	.other		__nv_reservedSMEM_offset_0_alias,@"STO_CUDA_RESERVED_SHARED STV_DEFAULT"
__nv_reservedSMEM_offset_0_alias:
	.zero		0
	.zero		64


//--------------------- .nv.constant0._ZN6device11doVectorAddIiEEvPKT_S3_PS1_m --------------------------
	.section	.nv.constant0._ZN6device11doVectorAddIiEEvPKT_S3_PS1_m,"a",@progbits
	.sectionflags	@""
	.align	4
.nv.constant0._ZN6device11doVectorAddIiEEvPKT_S3_PS1_m:
	.zero		928


//--------------------- SYMBOLS --------------------------

	.type		.nv.reservedSmem.offset0,@object
	.size		.nv.reservedSmem.offset0,0x4
	.type		vprintf,@function
